//
// Generated by NVIDIA NVVM Compiler
//
// Compiler Build ID: CL-36424714
// Cuda compilation tools, release 13.0, V13.0.88
// Based on NVVM 20.0.0
//

.version 9.0
.target sm_100
.address_size 64

	// .globl	_Z14sigmoid_kernelPfS_i

.visible .entry _Z14sigmoid_kernelPfS_i(
	.param .u64 .ptr .align 1 _Z14sigmoid_kernelPfS_i_param_0,
	.param .u64 .ptr .align 1 _Z14sigmoid_kernelPfS_i_param_1,
	.param .u32 _Z14sigmoid_kernelPfS_i_param_2
)
{
	.reg .pred 	%p<2>;
	.reg .b32 	%r<8>;
	.reg .b32 	%f<17>;
	.reg .b64 	%rd<8>;

	ld.param.u64 	%rd1, [_Z14sigmoid_kernelPfS_i_param_0];
	ld.param.u64 	%rd2, [_Z14sigmoid_kernelPfS_i_param_1];
	ld.param.u32 	%r2, [_Z14sigmoid_kernelPfS_i_param_2];
	mov.u32 	%r3, %ctaid.x;
	mov.u32 	%r4, %ntid.x;
	mov.u32 	%r5, %tid.x;
	mad.lo.s32 	%r1, %r3, %r4, %r5;
	setp.ge.s32 	%p1, %r1, %r2;
	@%p1 bra 	$L__BB0_2;
	cvta.to.global.u64 	%rd3, %rd1;
	cvta.to.global.u64 	%rd4, %rd2;
	mul.wide.s32 	%rd5, %r1, 4;
	add.s64 	%rd6, %rd3, %rd5;
	ld.global.f32 	%f1, [%rd6];
	max.f32 	%f2, %f1, 0fC2B0C0A5;
	min.f32 	%f3, %f2, 0f42B0C0A5;
	fma.rn.f32 	%f4, %f3, 0fBBBB989D, 0f3F000000;
	cvt.sat.f32.f32 	%f5, %f4;
	mov.f32 	%f6, 0f4B400001;
	mov.f32 	%f7, 0f437C0000;
	fma.rm.f32 	%f8, %f5, %f7, %f6;
	add.f32 	%f9, %f8, 0fCB40007F;
	neg.f32 	%f10, %f9;
	fma.rn.f32 	%f11, %f3, 0fBFB8AA3B, %f10;
	fma.rn.f32 	%f12, %f3, 0fB2A57060, %f11;
	mov.b32 	%r6, %f8;
	shl.b32 	%r7, %r6, 23;
	mov.b32 	%f13, %r7;
	ex2.approx.ftz.f32 	%f14, %f12;
	fma.rn.f32 	%f15, %f14, %f13, 0f3F800000;
	rcp.rn.f32 	%f16, %f15;
	add.s64 	%rd7, %rd4, %rd5;
	st.global.f32 	[%rd7], %f16;
$L__BB0_2:
	ret;

}


// ===== COMPILED SASS (sm_100) =====

	.target	sm_100

	.elftype	@"ET_EXEC"


//--------------------- .note.nv.tkinfo           --------------------------
	.section	.note.nv.tkinfo,"",@"SHT_NOTE"
	.sectionflags	@"SHF_NOTE_NV_TKINFO"
	.tkinfo
        /*0018*/ 	.word	0x00000002
        /*0030*/ 	.string	""
        /*0030*/ 	.string	"ptxas"
        /*0030*/ 	.string	"Cuda compilation tools, release 13.0, V13.0.88"
        /*0030*/ 	.string	"Build cuda_13.0.r13.0/compiler.36424714_0"
        /*0030*/ 	.string	"-arch sm_100 -m 64 "



//--------------------- .note.nv.cuinfo           --------------------------
	.section	.note.nv.cuinfo,"",@"SHT_NOTE"
	.sectionflags	@"SHF_NOTE_NV_CUINFO"
        /*0018*/ 	.short	0x0002
        /*001a*/ 	.short	0x0064
        /*001c*/ 	.short	0x0082
	.zero		2


//--------------------- .nv.info                  --------------------------
	.section	.nv.info,"",@"SHT_CUDA_INFO"
	.align	4


	//----- nvinfo : EIATTR_REGCOUNT
	.align		4
        /*0000*/ 	.byte	0x04, 0x2f
        /*0002*/ 	.short	(.L_1 - .L_0)
	.align		4
.L_0:
        /*0004*/ 	.word	index@(_Z14sigmoid_kernelPfS_i)
        /*0008*/ 	.word	0x0000000e


	//----- nvinfo : EIATTR_FRAME_SIZE
	.align		4
.L_1:
        /*000c*/ 	.byte	0x04, 0x11
        /*000e*/ 	.short	(.L_3 - .L_2)
	.align		4
.L_2:
        /*0010*/ 	.word	index@($__internal_0_$__cuda_sm20_rcp_rn_f32_slowpath)
        /*0014*/ 	.word	0x00000000


	//----- nvinfo : EIATTR_FRAME_SIZE
	.align		4
.L_3:
        /*0018*/ 	.byte	0x04, 0x11
        /*001a*/ 	.short	(.L_5 - .L_4)
	.align		4
.L_4:
        /*001c*/ 	.word	index@(_Z14sigmoid_kernelPfS_i)
        /*0020*/ 	.word	0x00000000


	//----- nvinfo : EIATTR_MIN_STACK_SIZE
	.align		4
.L_5:
        /*0024*/ 	.byte	0x04, 0x12
        /*0026*/ 	.short	(.L_7 - .L_6)
	.align		4
.L_6:
        /*0028*/ 	.word	index@(_Z14sigmoid_kernelPfS_i)
        /*002c*/ 	.word	0x00000000
.L_7:


//--------------------- .nv.compat                --------------------------
	.section	.nv.compat,"",@"SHT_CUDA_COMPAT_INFO"
	.align	4
        /*0000*/ 	.byte	0x02, 0x09, 0x00, 0x00, 0x02, 0x02, 0x01, 0x00, 0x02, 0x05, 0x05, 0x00, 0x03, 0x07, 0x01, 0x01
        /*0010*/ 	.byte	0x02, 0x03, 0x00, 0x00, 0x02, 0x06, 0x01, 0x00, 0x04, 0x0b, 0x08, 0x00, 0x09, 0x00, 0x00, 0x00
        /*0020*/ 	.byte	0x00, 0x00, 0x00, 0x00


//--------------------- .nv.info._Z14sigmoid_kernelPfS_i --------------------------
	.section	.nv.info._Z14sigmoid_kernelPfS_i,"",@"SHT_CUDA_INFO"
	.sectionflags	@""
	.align	4


	//----- nvinfo : EIATTR_CUDA_API_VERSION
	.align		4
        /*0000*/ 	.byte	0x04, 0x37
        /*0002*/ 	.short	(.L_9 - .L_8)
.L_8:
        /*0004*/ 	.word	0x00000082


	//----- nvinfo : EIATTR_KPARAM_INFO
	.align		4
.L_9:
        /*0008*/ 	.byte	0x04, 0x17
        /*000a*/ 	.short	(.L_11 - .L_10)
.L_10:
        /*000c*/ 	.word	0x00000000
        /*0010*/ 	.short	0x0002
        /*0012*/ 	.short	0x0010
        /*0014*/ 	.byte	0x00, 0xf0, 0x11, 0x00


	//----- nvinfo : EIATTR_KPARAM_INFO
	.align		4
.L_11:
        /*0018*/ 	.byte	0x04, 0x17
        /*001a*/ 	.short	(.L_13 - .L_12)
.L_12:
        /*001c*/ 	.word	0x00000000
        /*0020*/ 	.short	0x0001
        /*0022*/ 	.short	0x0008
        /*0024*/ 	.byte	0x00, 0xf5, 0x21, 0x00


	//----- nvinfo : EIATTR_KPARAM_INFO
	.align		4
.L_13:
        /*0028*/ 	.byte	0x04, 0x17
        /*002a*/ 	.short	(.L_15 - .L_14)
.L_14:
        /*002c*/ 	.word	0x00000000
        /*0030*/ 	.short	0x0000
        /*0032*/ 	.short	0x0000
        /*0034*/ 	.byte	0x00, 0xf5, 0x21, 0x00


	//----- nvinfo : EIATTR_SPARSE_MMA_MASK
	.align		4
.L_15:
        /*0038*/ 	.byte	0x03, 0x50
        /*003a*/ 	.short	0x0000


	//----- nvinfo : EIATTR_MAXREG_COUNT
	.align		4
        /*003c*/ 	.byte	0x03, 0x1b
        /*003e*/ 	.short	0x00ff


	//----- nvinfo : EIATTR_MERCURY_ISA_VERSION
	.align		4
        /*0040*/ 	.byte	0x03, 0x5f
        /*0042*/ 	.short	0x0101


	//----- nvinfo : EIATTR_VRC_CTA_INIT_COUNT
	.align		4
        /*0044*/ 	.byte	0x02, 0x4a
	.zero		1
	.zero		1


	//----- nvinfo : EIATTR_EXIT_INSTR_OFFSETS
	.align		4
        /*0048*/ 	.byte	0x04, 0x1c
        /*004a*/ 	.short	(.L_17 - .L_16)


	//   ....[0]....
.L_16:
        /*004c*/ 	.word	0x00000070


	//   ....[1]....
        /*0050*/ 	.word	0x00000280


	//----- nvinfo : EIATTR_CRS_STACK_SIZE
	.align		4
.L_17:
        /*0054*/ 	.byte	0x04, 0x1e
        /*0056*/ 	.short	(.L_19 - .L_18)
.L_18:
        /*0058*/ 	.word	0x00000000


	//----- nvinfo : EIATTR_CBANK_PARAM_SIZE
	.align		4
.L_19:
        /*005c*/ 	.byte	0x03, 0x19
        /*005e*/ 	.short	0x0014


	//----- nvinfo : EIATTR_PARAM_CBANK
	.align		4
        /*0060*/ 	.byte	0x04, 0x0a
        /*0062*/ 	.short	(.L_21 - .L_20)
	.align		4
.L_20:
        /*0064*/ 	.word	index@(.nv.constant0._Z14sigmoid_kernelPfS_i)
        /*0068*/ 	.short	0x0380
        /*006a*/ 	.short	0x0014


	//----- nvinfo : EIATTR_SW_WAR
	.align		4
.L_21:
        /*006c*/ 	.byte	0x04, 0x36
        /*006e*/ 	.short	(.L_23 - .L_22)
.L_22:
        /*0070*/ 	.word	0x00000008
.L_23:


//--------------------- .nv.callgraph             --------------------------
	.section	.nv.callgraph,"",@"SHT_CUDA_CALLGRAPH"
	.align	4
	.sectionentsize	8
	.align		4
        /*0000*/ 	.word	0x00000000
	.align		4
        /*0004*/ 	.word	0xffffffff
	.align		4
        /*0008*/ 	.word	0x00000000
	.align		4
        /*000c*/ 	.word	0xfffffffe
	.align		4
        /*0010*/ 	.word	0x00000000
	.align		4
        /*0014*/ 	.word	0xfffffffd
	.align		4
        /*0018*/ 	.word	0x00000000
	.align		4
        /*001c*/ 	.word	0xfffffffc


//--------------------- .text._Z14sigmoid_kernelPfS_i --------------------------
	.section	.text._Z14sigmoid_kernelPfS_i,"ax",@progbits
	.align	128
        .global         _Z14sigmoid_kernelPfS_i
        .type           _Z14sigmoid_kernelPfS_i,@function
        .size           _Z14sigmoid_kernelPfS_i,(.L_x_8 - _Z14sigmoid_kernelPfS_i)
        .other          _Z14sigmoid_kernelPfS_i,@"STO_CUDA_ENTRY STV_DEFAULT"
_Z14sigmoid_kernelPfS_i:
.text._Z14sigmoid_kernelPfS_i:
[----:B------:R-:W-:Y:S01]  /*0000*/  LDC R1, c[0x0][0x37c] ;  /* 0x0000df00ff017b82 */ /* 0x000fe20000000800 */
[----:B------:R-:W0:Y:S07]  /*0010*/  S2R R0, SR_TID.X ;  /* 0x0000000000007919 */ /* 0x000e2e0000002100 */
[----:B------:R-:W0:Y:S01]  /*0020*/  S2UR UR4, SR_CTAID.X ;  /* 0x00000000000479c3 */ /* 0x000e220000002500 */
[----:B------:R-:W1:Y:S07]  /*0030*/  LDCU UR5, c[0x0][0x390] ;  /* 0x00007200ff0577ac */ /* 0x000e6e0008000800 */
[----:B------:R-:W0:Y:S02]  /*0040*/  LDC R3, c[0x0][0x360] ;  /* 0x0000d800ff037b82 */ /* 0x000e240000000800 */
[----:B0-----:R-:W-:-:S05]  /*0050*/  IMAD R3, R3, UR4, R0 ;  /* 0x0000000403037c24 */ /* 0x001fca000f8e0200 */
[----:B-1----:R-:W-:-:S13]  /*0060*/  ISETP.GE.AND P0, PT, R3, UR5, PT ;  /* 0x0000000503007c0c */ /* 0x002fda000bf06270 */
[----:B------:R-:W-:Y:S05]  /*0070*/  @P0 EXIT ;  /* 0x000000000000094d */ /* 0x000fea0003800000 */
[----:B------:R-:W0:Y:S01]  /*0080*/  LDC.64 R4, c[0x0][0x380] ;  /* 0x0000e000ff047b82 */ /* 0x000e220000000a00 */
[----:B------:R-:W1:Y:S01]  /*0090*/  LDCU.64 UR4, c[0x0][0x358] ;  /* 0x00006b00ff0477ac */ /* 0x000e620008000a00 */
[----:B0-----:R-:W-:-:S06]  /*00a0*/  IMAD.WIDE R4, R3, 0x4, R4 ;  /* 0x0000000403047825 */ /* 0x001fcc00078e0204 */
[----:B-1----:R-:W2:Y:S01]  /*00b0*/  LDG.E R4, desc[UR4][R4.64] ;  /* 0x0000000404047981 */ /* 0x002ea2000c1e1900 */
[----:B------:R-:W-:Y:S01]  /*00c0*/  IMAD.MOV.U32 R7, RZ, RZ, 0x3bbb989d ;  /* 0x3bbb989dff077424 */ /* 0x000fe200078e00ff */
[----:B------:R-:W-:Y:S01]  /*00d0*/  BSSY.RECONVERGENT B0, `(.L_x_0) ;  /* 0x0000017000007945 */ /* 0x000fe20003800200 */
[----:B------:R-:W-:Y:S01]  /*00e0*/  IMAD.MOV.U32 R9, RZ, RZ, 0x437c0000 ;  /* 0x437c0000ff097424 */ /* 0x000fe200078e00ff */
[----:B--2---:R-:W-:-:S04]  /*00f0*/  FMNMX R0, R4, -88.37625885009765625, !PT ;  /* 0xc2b0c0a504007809 */ /* 0x004fc80007800000 */
[----:B------:R-:W-:-:S05]  /*0100*/  FMNMX R0, R0, 88.37625885009765625, PT ;  /* 0x42b0c0a500007809 */ /* 0x000fca0003800000 */
[----:B------:R-:W-:-:S04]  /*0110*/  FFMA.SAT R2, R0, -R7, 0.5 ;  /* 0x3f00000000027423 */ /* 0x000fc80000002807 */
[----:B------:R-:W-:-:S04]  /*0120*/  FFMA.RM R2, R2, R9, 12582913 ;  /* 0x4b40000102027423 */ /* 0x000fc80000004009 */
[C---:B------:R-:W-:Y:S01]  /*0130*/  FADD R7, R2.reuse, -12583039 ;  /* 0xcb40007f02077421 */ /* 0x040fe20000000000 */
[----:B------:R-:W-:-:S03]  /*0140*/  IMAD.SHL.U32 R2, R2, 0x800000, RZ ;  /* 0x0080000002027824 */ /* 0x000fc600078e00ff */
[----:B------:R-:W-:-:S04]  /*0150*/  FFMA R7, R0, -1.4426950216293334961, -R7 ;  /* 0xbfb8aa3b00077823 */ /* 0x000fc80000000807 */
[----:B------:R-:W-:-:S06]  /*0160*/  FFMA R7, R0, -1.925963033500011079e-08, R7 ;  /* 0xb2a5706000077823 */ /* 0x000fcc0000000007 */
[----:B------:R-:W0:Y:S02]  /*0170*/  MUFU.EX2 R7, R7 ;  /* 0x0000000700077308 */ /* 0x000e240000000800 */
[----:B0-----:R-:W-:-:S05]  /*0180*/  FFMA R0, R2, R7, 1 ;  /* 0x3f80000002007423 */ /* 0x001fca0000000007 */
[----:B------:R-:W-:-:S04]  /*0190*/  IADD3 R2, PT, PT, R0, 0x1800000, RZ ;  /* 0x0180000000027810 */ /* 0x000fc80007ffe0ff */
[----:B------:R-:W-:-:S04]  /*01a0*/  LOP3.LUT R2, R2, 0x7f800000, RZ, 0xc0, !PT ;  /* 0x7f80000002027812 */ /* 0x000fc800078ec0ff */
[----:B------:R-:W-:-:S13]  /*01b0*/  ISETP.GT.U32.AND P0, PT, R2, 0x1ffffff, PT ;  /* 0x01ffffff0200780c */ /* 0x000fda0003f04070 */
[----:B------:R-:W-:Y:S05]  /*01c0*/  @P0 BRA `(.L_x_1) ;  /* 0x00000000000c0947 */ /* 0x000fea0003800000 */
[----:B------:R-:W-:-:S07]  /*01d0*/  MOV R4, 0x1f0 ;  /* 0x000001f000047802 */ /* 0x000fce0000000f00 */
[----:B------:R-:W-:Y:S05]  /*01e0*/  CALL.REL.NOINC `($__internal_0_$__cuda_sm20_rcp_rn_f32_slowpath) ;  /* 0x0000000000287944 */ /* 0x000fea0003c00000 */
[----:B------:R-:W-:Y:S05]  /*01f0*/  BRA `(.L_x_2) ;  /* 0x0000000000107947 */ /* 0x000fea0003800000 */
.L_x_1:
[----:B------:R-:W0:Y:S02]  /*0200*/  MUFU.RCP R7, R0 ;  /* 0x0000000000077308 */ /* 0x000e240000001000 */
[----:B0-----:R-:W-:-:S04]  /*0210*/  FFMA R2, R0, R7, -1 ;  /* 0xbf80000000027423 */ /* 0x001fc80000000007 */
[----:B------:R-:W-:-:S04]  /*0220*/  FADD.FTZ R2, -R2, -RZ ;  /* 0x800000ff02027221 */ /* 0x000fc80000010100 */
[----:B------:R-:W-:-:S07]  /*0230*/  FFMA R7, R7, R2, R7 ;  /* 0x0000000207077223 */ /* 0x000fce0000000007 */
.L_x_2:
[----:B------:R-:W-:Y:S05]  /*0240*/  BSYNC.RECONVERGENT B0 ;  /* 0x0000000000007941 */ /* 0x000fea0003800200 */
.L_x_0:
[----:B------:R-:W0:Y:S02]  /*0250*/  LDC.64 R4, c[0x0][0x388] ;  /* 0x0000e200ff047b82 */ /* 0x000e240000000a00 */
[----:B0-----:R-:W-:-:S05]  /*0260*/  IMAD.WIDE R2, R3, 0x4, R4 ;  /* 0x0000000403027825 */ /* 0x001fca00078e0204 */
[----:B------:R-:W-:Y:S01]  /*0270*/  STG.E desc[UR4][R2.64], R7 ;  /* 0x0000000702007986 */ /* 0x000fe2000c101904 */
[----:B------:R-:W-:Y:S05]  /*0280*/  EXIT ;  /* 0x000000000000794d */ /* 0x000fea0003800000 */
        .weak           $__internal_0_$__cuda_sm20_rcp_rn_f32_slowpath
        .type           $__internal_0_$__cuda_sm20_rcp_rn_f32_slowpath,@function
        .size           $__internal_0_$__cuda_sm20_rcp_rn_f32_slowpath,(.L_x_8 - $__internal_0_$__cuda_sm20_rcp_rn_f32_slowpath)
$__internal_0_$__cuda_sm20_rcp_rn_f32_slowpath:
[----:B------:R-:W-:Y:S01]  /*0290*/  IMAD.SHL.U32 R2, R0, 0x2, RZ ;  /* 0x0000000200027824 */ /* 0x000fe200078e00ff */
[----:B------:R-:W-:Y:S04]  /*02a0*/  BSSY.RECONVERGENT B1, `(.L_x_3) ;  /* 0x0000030000017945 */ /* 0x000fe80003800200 */
[----:B------:R-:W-:-:S04]  /*02b0*/  SHF.R.U32.HI R2, RZ, 0x18, R2 ;  /* 0x00000018ff027819 */ /* 0x000fc80000011602 */
[----:B------:R-:W-:-:S13]  /*02c0*/  ISETP.NE.U32.AND P0, PT, R2, RZ, PT ;  /* 0x000000ff0200720c */ /* 0x000fda0003f05070 */
[----:B------:R-:W-:Y:S05]  /*02d0*/  @P0 BRA `(.L_x_4) ;  /* 0x0000000000280947 */ /* 0x000fea0003800000 */
[----:B------:R-:W-:-:S05]  /*02e0*/  IMAD.SHL.U32 R2, R0, 0x2, RZ ;  /* 0x0000000200027824 */ /* 0x000fca00078e00ff */
[----:B------:R-:W-:-:S13]  /*02f0*/  ISETP.NE.AND P0, PT, R2, RZ, PT ;  /* 0x000000ff0200720c */ /* 0x000fda0003f05270 */
[----:B------:R-:W-:Y:S01]  /*0300*/  @P0 FFMA R6, R0, 1.84467440737095516160e+19, RZ ;  /* 0x5f80000000060823 */ /* 0x000fe200000000ff */
[----:B------:R-:W-:Y:S08]  /*0310*/  @!P0 MUFU.RCP R5, R0 ;  /* 0x0000000000058308 */ /* 0x000ff00000001000 */
[----:B------:R-:W0:Y:S02]  /*0320*/  @P0 MUFU.RCP R7, R6 ;  /* 0x0000000600070308 */ /* 0x000e240000001000 */
[----:B0-----:R-:W-:-:S04]  /*0330*/  @P0 FFMA R2, R6, R7, -1 ;  /* 0xbf80000006020423 */ /* 0x001fc80000000007 */
[----:B------:R-:W-:-:S04]  /*0340*/  @P0 FADD.FTZ R2, -R2, -RZ ;  /* 0x800000ff02020221 */ /* 0x000fc80000010100 */
[----:B------:R-:W-:-:S04]  /*0350*/  @P0 FFMA R2, R7, R2, R7 ;  /* 0x0000000207020223 */ /* 0x000fc80000000007 */
[----:B------:R-:W-:Y:S01]  /*0360*/  @P0 FFMA R5, R2, 1.84467440737095516160e+19, RZ ;  /* 0x5f80000002050823 */ /* 0x000fe200000000ff */
[----:B------:R-:W-:Y:S06]  /*0370*/  BRA `(.L_x_5) ;  /* 0x0000000000887947 */ /* 0x000fec0003800000 */
.L_x_4:
[----:B------:R-:W-:-:S04]  /*0380*/  IADD3 R5, PT, PT, R2, -0xfd, RZ ;  /* 0xffffff0302057810 */ /* 0x000fc80007ffe0ff */
[----:B------:R-:W-:-:S13]  /*0390*/  ISETP.GT.U32.AND P0, PT, R5, 0x1, PT ;  /* 0x000000010500780c */ /* 0x000fda0003f04070 */
[----:B------:R-:W-:Y:S05]  /*03a0*/  @P0 BRA `(.L_x_6) ;  /* 0x0000000000780947 */ /* 0x000fea0003800000 */
[----:B------:R-:W-:Y:S01]  /*03b0*/  LOP3.LUT R6, R0, 0x7fffff, RZ, 0xc0, !PT ;  /* 0x007fffff00067812 */ /* 0x000fe200078ec0ff */
[----:B------:R-:W-:-:S03]  /*03c0*/  IMAD.MOV.U32 R10, RZ, RZ, 0x3 ;  /* 0x00000003ff0a7424 */ /* 0x000fc600078e00ff */
[----:B------:R-:W-:Y:S02]  /*03d0*/  LOP3.LUT R6, R6, 0x3f800000, RZ, 0xfc, !PT ;  /* 0x3f80000006067812 */ /* 0x000fe400078efcff */
[----:B------:R-:W-:Y:S02]  /*03e0*/  SHF.L.U32 R11, R10, R5, RZ ;  /* 0x000000050a0b7219 */ /* 0x000fe400000006ff */
[----:B------:R-:W0:Y:S02]  /*03f0*/  MUFU.RCP R7, R6 ;  /* 0x0000000600077308 */ /* 0x000e240000001000 */
[----:B0-----:R-:W-:-:S04]  /*0400*/  FFMA R8, R6, R7, -1 ;  /* 0xbf80000006087423 */ /* 0x001fc80000000007 */
[----:B------:R-:W-:-:S04]  /*0410*/  FADD.FTZ R8, -R8, -RZ ;  /* 0x800000ff08087221 */ /* 0x000fc80000010100 */
[CCC-:B------:R-:W-:Y:S01]  /*0420*/  FFMA.RM R9, R7.reuse, R8.reuse, R7.reuse ;  /* 0x0000000807097223 */ /* 0x1c0fe20000004007 */
[----:B------:R-:W-:-:S04]  /*0430*/  FFMA.RP R8, R7, R8, R7 ;  /* 0x0000000807087223 */ /* 0x000fc80000008007 */
[C---:B------:R-:W-:Y:S02]  /*0440*/  LOP3.LUT R7, R9.reuse, 0x7fffff, RZ, 0xc0, !PT ;  /* 0x007fffff09077812 */ /* 0x040fe400078ec0ff */
[----:B------:R-:W-:Y:S02]  /*0450*/  FSETP.NEU.FTZ.AND P0, PT, R9, R8, PT ;  /* 0x000000080900720b */ /* 0x000fe40003f1d000 */
[----:B------:R-:W-:Y:S02]  /*0460*/  LOP3.LUT R8, R7, 0x800000, RZ, 0xfc, !PT ;  /* 0x0080000007087812 */ /* 0x000fe400078efcff */
[----:B------:R-:W-:Y:S02]  /*0470*/  SEL R7, RZ, 0xffffffff, !P0 ;  /* 0xffffffffff077807 */ /* 0x000fe40004000000 */
[----:B------:R-:W-:-:S03]  /*0480*/  LOP3.LUT R6, R11, R8, RZ, 0xc0, !PT ;  /* 0x000000080b067212 */ /* 0x000fc600078ec0ff */
[----:B------:R-:W-:Y:S01]  /*0490*/  IMAD.MOV R7, RZ, RZ, -R7 ;  /* 0x000000ffff077224 */ /* 0x000fe200078e0a07 */
[----:B------:R-:W-:-:S04]  /*04a0*/  SHF.R.U32.HI R6, RZ, R5, R6 ;  /* 0x00000005ff067219 */ /* 0x000fc80000011606 */
[----:B------:R-:W-:Y:S02]  /*04b0*/  LOP3.LUT P1, RZ, R7, R5, R8, 0xf8, !PT ;  /* 0x0000000507ff7212 */ /* 0x000fe4000782f808 */
[C---:B------:R-:W-:Y:S02]  /*04c0*/  LOP3.LUT P0, RZ, R6.reuse, 0x1, RZ, 0xc0, !PT ;  /* 0x0000000106ff7812 */ /* 0x040fe4000780c0ff */
[----:B------:R-:W-:-:S04]  /*04d0*/  LOP3.LUT P2, RZ, R6, 0x2, RZ, 0xc0, !PT ;  /* 0x0000000206ff7812 */ /* 0x000fc8000784c0ff */
[----:B------:R-:W-:Y:S02]  /*04e0*/  PLOP3.LUT P0, PT, P0, P1, P2, 0xe0, 0x0 ;  /* 0x000000000000781c */ /* 0x000fe40000703c20 */
[----:B------:R-:W-:Y:S02]  /*04f0*/  LOP3.LUT P1, RZ, R0, 0x7fffff, RZ, 0xc0, !PT ;  /* 0x007fffff00ff7812 */ /* 0x000fe4000782c0ff */
[----:B------:R-:W-:-:S04]  /*0500*/  SEL R5, RZ, 0x1, !P0 ;  /* 0x00000001ff057807 */ /* 0x000fc80004000000 */
[----:B------:R-:W-:-:S04]  /*0510*/  IADD3 R5, PT, PT, -R5, RZ, RZ ;  /* 0x000000ff05057210 */ /* 0x000fc80007ffe1ff */
[----:B------:R-:W-:Y:S01]  /*0520*/  ISETP.GE.AND P0, PT, R5, RZ, PT ;  /* 0x000000ff0500720c */ /* 0x000fe20003f06270 */
[----:B------:R-:W-:-:S05]  /*0530*/  VIADD R5, R2, 0xffffff04 ;  /* 0xffffff0402057836 */ /* 0x000fca0000000000 */
[----:B------:R-:W-:-:S07]  /*0540*/  SHF.R.U32.HI R5, RZ, R5, R8 ;  /* 0x00000005ff057219 */ /* 0x000fce0000011608 */
[----:B------:R-:W-:-:S05]  /*0550*/  @!P0 VIADD R5, R5, 0x1 ;  /* 0x0000000105058836 */ /* 0x000fca0000000000 */
[----:B------:R-:W-:-:S04]  /*0560*/  @!P1 SHF.L.U32 R5, R5, 0x1, RZ ;  /* 0x0000000105059819 */ /* 0x000fc800000006ff */
[----:B------:R-:W-:Y:S01]  /*0570*/  LOP3.LUT R5, R5, 0x80000000, R0, 0xf8, !PT ;  /* 0x8000000005057812 */ /* 0x000fe200078ef800 */
[----:B------:R-:W-:Y:S06]  /*0580*/  BRA `(.L_x_5) ;  /* 0x0000000000047947 */ /* 0x000fec0003800000 */
.L_x_6:
[----:B------:R0:W1:Y:S02]  /*0590*/  MUFU.RCP R5, R0 ;  /* 0x0000000000057308 */ /* 0x0000640000001000 */
.L_x_5:
[----:B------:R-:W-:Y:S05]  /*05a0*/  BSYNC.RECONVERGENT B1 ;  /* 0x0000000000017941 */ /* 0x000fea0003800200 */
.L_x_3:
[----:B-1----:R-:W-:Y:S02]  /*05b0*/  IMAD.MOV.U32 R7, RZ, RZ, R5 ;  /* 0x000000ffff077224 */ /* 0x002fe400078e0005 */
[----:B------:R-:W-:-:S04]  /*05c0*/  HFMA2 R5, -RZ, RZ, 0, 0 ;  /* 0x00000000ff057431 */ /* 0x000fc800000001ff */
[----:B0-----:R-:W-:Y:S05]  /*05d0*/  RET.REL.NODEC R4 `(_Z14sigmoid_kernelPfS_i) ;  /* 0xfffffff804887950 */ /* 0x001fea0003c3ffff */
.L_x_7:
[----:B------:R-:W-:-:S00]  /*05e0*/  BRA `(.L_x_7) ;  /* 0xfffffffc00fc7947 */ /* 0x000fc0000383ffff */
[----:B------:R-:W-:-:S00]  /*05f0*/  NOP ;  /* 0x0000000000007918 */ /* 0x000fc00000000000 */
        /* <DEDUP_REMOVED lines=8> */
.L_x_8:


//--------------------- .nv.shared.reserved.0     --------------------------
	.section	.nv.shared.reserved.0,"aw",@nobits
	.weak		__nv_reservedSMEM_offset_0_alias
	.size		__nv_reservedSMEM_offset_0_alias, 0, 64
	.other		__nv_reservedSMEM_offset_0_alias,@"STO_CUDA_RESERVED_SHARED STV_DEFAULT"
__nv_reservedSMEM_offset_0_alias:
	.zero		0
	.zero		64


//--------------------- .nv.constant0._Z14sigmoid_kernelPfS_i --------------------------
	.section	.nv.constant0._Z14sigmoid_kernelPfS_i,"a",@progbits
	.sectionflags	@""
	.align	4
.nv.constant0._Z14sigmoid_kernelPfS_i:
	.zero		916


//--------------------- SYMBOLS --------------------------

	.type		.nv.reservedSmem.offset0,@object
	.size		.nv.reservedSmem.offset0,0x4
